	.headerflags	@"EF_CUDA_TEXMODE_UNIFIED EF_CUDA_64BIT_ADDRESS EF_CUDA_ACCELERATORS EF_CUDA_SM90 EF_CUDA_VIRTUAL_SM(EF_CUDA_SM90)"
	.elftype	@"ET_EXEC"


//--------------------- .nv.info                  --------------------------
	.section	.nv.info,"",@"SHT_CUDA_INFO"
	.align	4


	//----- nvinfo : EIATTR_REGCOUNT
	.align		4
        /*0000*/ 	.byte	0x04, 0x2f
        /*0002*/ 	.short	(.L_1 - .L_0)
	.align		4
.L_0:
        /*0004*/ 	.word	index@(triton_poi_fused_convolution_max_pool2d_with_indices_relu_22)
        /*0008*/ 	.word	0x0000003b


	//----- nvinfo : EIATTR_MIN_STACK_SIZE
	.align		4
.L_1:
        /*000c*/ 	.byte	0x04, 0x12
        /*000e*/ 	.short	(.L_3 - .L_2)
	.align		4
.L_2:
        /*0010*/ 	.word	index@(triton_poi_fused_convolution_max_pool2d_with_indices_relu_22)
        /*0014*/ 	.word	0x00000000


	//----- nvinfo : EIATTR_FRAME_SIZE
	.align		4
.L_3:
        /*0018*/ 	.byte	0x04, 0x11
        /*001a*/ 	.short	(.L_5 - .L_4)
	.align		4
.L_4:
        /*001c*/ 	.word	index@(triton_poi_fused_convolution_max_pool2d_with_indices_relu_22)
        /*0020*/ 	.word	0x00000000


	//----- nvinfo : EIATTR_MIN_STACK_SIZE
	.align		4
.L_5:
        /*0024*/ 	.byte	0x04, 0x12
        /*0026*/ 	.short	(.L_7 - .L_6)
	.align		4
.L_6:
        /*0028*/ 	.word	index@(triton_poi_fused_convolution_max_pool2d_with_indices_relu_22)
        /*002c*/ 	.word	0x00000000
.L_7:


//--------------------- .nv.info.triton_poi_fused_convolution_max_pool2d_with_indices_relu_22 --------------------------
	.section	.nv.info.triton_poi_fused_convolution_max_pool2d_with_indices_relu_22,"",@"SHT_CUDA_INFO"
	.sectionflags	@""
	.align	4


	//----- nvinfo : EIATTR_CUDA_API_VERSION
	.align		4
        /*0000*/ 	.byte	0x04, 0x37
        /*0002*/ 	.short	(.L_9 - .L_8)
.L_8:
        /*0004*/ 	.word	0x0000007c


	//----- nvinfo : EIATTR_KPARAM_INFO
	.align		4
.L_9:
        /*0008*/ 	.byte	0x04, 0x17
        /*000a*/ 	.short	(.L_11 - .L_10)
.L_10:
        /*000c*/ 	.word	0x00000000
        /*0010*/ 	.short	0x0005
        /*0012*/ 	.short	0x0024
        /*0014*/ 	.byte	0x00, 0xf0, 0x11, 0x00


	//----- nvinfo : EIATTR_KPARAM_INFO
	.align		4
.L_11:
        /*0018*/ 	.byte	0x04, 0x17
        /*001a*/ 	.short	(.L_13 - .L_12)
.L_12:
        /*001c*/ 	.word	0x00000000
        /*0020*/ 	.short	0x0004
        /*0022*/ 	.short	0x0020
        /*0024*/ 	.byte	0x00, 0xf0, 0x11, 0x00


	//----- nvinfo : EIATTR_KPARAM_INFO
	.align		4
.L_13:
        /*0028*/ 	.byte	0x04, 0x17
        /*002a*/ 	.short	(.L_15 - .L_14)
.L_14:
        /*002c*/ 	.word	0x00000000
        /*0030*/ 	.short	0x0003
        /*0032*/ 	.short	0x0018
        /*0034*/ 	.byte	0x00, 0xf4, 0x21, 0x00


	//----- nvinfo : EIATTR_KPARAM_INFO
	.align		4
.L_15:
        /*0038*/ 	.byte	0x04, 0x17
        /*003a*/ 	.short	(.L_17 - .L_16)
.L_16:
        /*003c*/ 	.word	0x00000000
        /*0040*/ 	.short	0x0002
        /*0042*/ 	.short	0x0010
        /*0044*/ 	.byte	0x00, 0xf4, 0x21, 0x00


	//----- nvinfo : EIATTR_KPARAM_INFO
	.align		4
.L_17:
        /*0048*/ 	.byte	0x04, 0x17
        /*004a*/ 	.short	(.L_19 - .L_18)
.L_18:
        /*004c*/ 	.word	0x00000000
        /*0050*/ 	.short	0x0001
        /*0052*/ 	.short	0x0008
        /*0054*/ 	.byte	0x00, 0xf4, 0x21, 0x00


	//----- nvinfo : EIATTR_KPARAM_INFO
	.align		4
.L_19:
        /*0058*/ 	.byte	0x04, 0x17
        /*005a*/ 	.short	(.L_21 - .L_20)
.L_20:
        /*005c*/ 	.word	0x00000000
        /*0060*/ 	.short	0x0000
        /*0062*/ 	.short	0x0000
        /*0064*/ 	.byte	0x00, 0xf4, 0x21, 0x00


	//----- nvinfo : EIATTR_SPARSE_MMA_MASK
	.align		4
.L_21:
        /*0068*/ 	.byte	0x03, 0x50
        /*006a*/ 	.short	0x0000


	//----- nvinfo : EIATTR_MAXREG_COUNT
	.align		4
        /*006c*/ 	.byte	0x03, 0x1b
        /*006e*/ 	.short	0x00ff


	//----- nvinfo : EIATTR_EXIT_INSTR_OFFSETS
	.align		4
        /*0070*/ 	.byte	0x04, 0x1c
        /*0072*/ 	.short	(.L_23 - .L_22)


	//   ....[0]....
.L_22:
        /*0074*/ 	.word	0x00001600


	//   ....[1]....
        /*0078*/ 	.word	0x00001620


	//----- nvinfo : EIATTR_REQNTID
	.align		4
.L_23:
        /*007c*/ 	.byte	0x04, 0x10
        /*007e*/ 	.short	(.L_25 - .L_24)
.L_24:
        /*0080*/ 	.word	0x00000100
        /*0084*/ 	.word	0x00000001
        /*0088*/ 	.word	0x00000001


	//----- nvinfo : EIATTR_CBANK_PARAM_SIZE
	.align		4
.L_25:
        /*008c*/ 	.byte	0x03, 0x19
        /*008e*/ 	.short	0x0028


	//----- nvinfo : EIATTR_PARAM_CBANK
	.align		4
        /*0090*/ 	.byte	0x04, 0x0a
        /*0092*/ 	.short	(.L_27 - .L_26)
	.align		4
.L_26:
        /*0094*/ 	.word	index@(.nv.constant0.triton_poi_fused_convolution_max_pool2d_with_indices_relu_22)
        /*0098*/ 	.short	0x0210
        /*009a*/ 	.short	0x0028


	//----- nvinfo : EIATTR_SW_WAR
	.align		4
.L_27:
        /*009c*/ 	.byte	0x04, 0x36
        /*009e*/ 	.short	(.L_29 - .L_28)
.L_28:
        /*00a0*/ 	.word	0x00000008
.L_29:


//--------------------- .nv.callgraph             --------------------------
	.section	.nv.callgraph,"",@"SHT_CUDA_CALLGRAPH"
	.align	4
	.sectionentsize	8
	.align		4
        /*0000*/ 	.word	0x00000000
	.align		4
        /*0004*/ 	.word	0xffffffff
	.align		4
        /*0008*/ 	.word	0x00000000
	.align		4
        /*000c*/ 	.word	0xfffffffe
	.align		4
        /*0010*/ 	.word	0x00000000
	.align		4
        /*0014*/ 	.word	0xfffffffd
	.align		4
        /*0018*/ 	.word	0x00000000
	.align		4
        /*001c*/ 	.word	0xfffffffc


//--------------------- .text.triton_poi_fused_convolution_max_pool2d_with_indices_relu_22 --------------------------
	.section	.text.triton_poi_fused_convolution_max_pool2d_with_indices_relu_22,"ax",@progbits
	.sectionflags	@"SHF_BARRIERS=1"
	.align	128
        .global         triton_poi_fused_convolution_max_pool2d_with_indices_relu_22
        .type           triton_poi_fused_convolution_max_pool2d_with_indices_relu_22,@function
        .size           triton_poi_fused_convolution_max_pool2d_with_indices_relu_22,(.L_x_1 - triton_poi_fused_convolution_max_pool2d_with_indices_relu_22)
        .other          triton_poi_fused_convolution_max_pool2d_with_indices_relu_22,@"STO_CUDA_ENTRY STV_DEFAULT"
triton_poi_fused_convolution_max_pool2d_with_indices_relu_22:
.text.triton_poi_fused_convolution_max_pool2d_with_indices_relu_22:
[----:B------:R-:W0:Y:S01]  /*0000*/  LDC R1, c[0x0][0x28] ;  /* 0x00000a00ff017b82 */ /* 0x000e220000000800 */
[----:B------:R-:W1:Y:S01]  /*0010*/  S2R R24, SR_TID.X ;  /* 0x0000000000187919 */ /* 0x000e620000002100 */
[----:B------:R-:W-:Y:S01]  /*0020*/  CS2R R6, SRZ ;  /* 0x0000000000067805 */ /* 0x000fe2000001ff00 */
[----:B------:R-:W-:Y:S01]  /*0030*/  ULDC.64 UR6, c[0x0][0x208] ;  /* 0x0000820000067ab9 */ /* 0x000fe20000000a00 */
[----:B------:R-:W-:Y:S01]  /*0040*/  CS2R R8, SRZ ;  /* 0x0000000000087805 */ /* 0x000fe2000001ff00 */
[----:B------:R-:W2:Y:S01]  /*0050*/  S2R R21, SR_CTAID.Y ;  /* 0x0000000000157919 */ /* 0x000ea20000002600 */
[----:B------:R-:W-:Y:S01]  /*0060*/  CS2R R10, SRZ ;  /* 0x00000000000a7805 */ /* 0x000fe2000001ff00 */
[----:B------:R-:W3:Y:S01]  /*0070*/  S2R R22, SR_CTAID.X ;  /* 0x0000000000167919 */ /* 0x000ee20000002500 */
[----:B-1----:R-:W-:Y:S01]  /*0080*/  IMAD.SHL.U32 R39, R24, 0x4, RZ ;  /* 0x0000000418277824 */ /* 0x002fe200078e00ff */
[----:B------:R-:W-:Y:S02]  /*0090*/  SHF.R.U32.HI R25, RZ, 0x6, R24 ;  /* 0x00000006ff197819 */ /* 0x000fe40000011618 */
[----:B--2---:R-:W-:-:S02]  /*00a0*/  SHF.R.S32.HI R32, RZ, 0x17, R21 ;  /* 0x00000017ff207819 */ /* 0x004fc40000011415 */
[----:B------:R-:W-:Y:S02]  /*00b0*/  LOP3.LUT R20, R39, 0xfc, RZ, 0xc0, !PT ;  /* 0x000000fc27147812 */ /* 0x000fe400078ec0ff */
[----:B------:R-:W-:Y:S01]  /*00c0*/  SGXT R32, R32, 0x1 ;  /* 0x000000012020781a */ /* 0x000fe20000000200 */
[----:B---3--:R-:W-:Y:S01]  /*00d0*/  IMAD.SHL.U32 R22, R22, 0x10, RZ ;  /* 0x0000001016167824 */ /* 0x008fe200078e00ff */
[----:B------:R-:W-:Y:S02]  /*00e0*/  PRMT R0, R20, 0x6540, R21 ;  /* 0x0000654014007816 */ /* 0x000fe40000000015 */
[----:B------:R-:W-:Y:S02]  /*00f0*/  SGXT.U32 R25, R25, 0x2 ;  /* 0x000000021919781a */ /* 0x000fe40000000000 */
[----:B------:R-:W-:Y:S02]  /*0100*/  LEA.HI R2, R32, R0, RZ, 0x9 ;  /* 0x0000000020027211 */ /* 0x000fe400078f48ff */
[----:B------:R-:W-:-:S02]  /*0110*/  LOP3.LUT R38, R22, R25, RZ, 0xfc, !PT ;  /* 0x0000001916267212 */ /* 0x000fc400078efcff */
[C---:B------:R-:W-:Y:S01]  /*0120*/  LOP3.LUT R5, R2.reuse, 0xfffffe00, RZ, 0xc0, !PT ;  /* 0xfffffe0002057812 */ /* 0x040fe200078ec0ff */
[----:B------:R-:W-:Y:S01]  /*0130*/  IMAD.SHL.U32 R3, R2, 0x10, RZ ;  /* 0x0000001002037824 */ /* 0x000fe200078e00ff */
[----:B------:R-:W-:Y:S02]  /*0140*/  ISETP.GE.AND P3, PT, R38, 0x10, PT ;  /* 0x000000102600780c */ /* 0x000fe40003f66270 */
[----:B------:R-:W-:Y:S02]  /*0150*/  LOP3.LUT R37, R22, 0x8, R25, 0xfe, !PT ;  /* 0x0000000816257812 */ /* 0x000fe400078efe19 */
[----:B------:R-:W-:Y:S02]  /*0160*/  LOP3.LUT R4, R3, 0xffffe000, RZ, 0xc0, !PT ;  /* 0xffffe00003047812 */ /* 0x000fe400078ec0ff */
[----:B------:R-:W1:Y:S01]  /*0170*/  LDC.64 R2, c[0x0][0x210] ;  /* 0x00008400ff027b82 */ /* 0x000e620000000a00 */
[----:B------:R-:W-:Y:S02]  /*0180*/  LOP3.LUT R36, R22, 0xc, R25, 0xfe, !PT ;  /* 0x0000000c16247812 */ /* 0x000fe400078efe19 */
[----:B------:R-:W-:-:S02]  /*0190*/  IADD3 R13, R4, R0, -R5 ;  /* 0x00000000040d7210 */ /* 0x000fc40007ffe805 */
[----:B------:R-:W-:Y:S02]  /*01a0*/  CS2R R4, SRZ ;  /* 0x0000000000047805 */ /* 0x000fe4000001ff00 */
[----:B------:R-:W-:Y:S02]  /*01b0*/  LOP3.LUT R0, R22, 0x4, R25, 0xfe, !PT ;  /* 0x0000000416007812 */ /* 0x000fe400078efe19 */
[C---:B------:R-:W-:Y:S01]  /*01c0*/  ISETP.GE.AND P1, PT, R37.reuse, 0x10, PT ;  /* 0x000000102500780c */ /* 0x040fe20003f26270 */
[--C-:B------:R-:W-:Y:S01]  /*01d0*/  IMAD R38, R38, 0x200, R13.reuse ;  /* 0x0000020026267824 */ /* 0x100fe200078e020d */
[C---:B------:R-:W-:Y:S01]  /*01e0*/  ISETP.GE.AND P2, PT, R0.reuse, 0x10, PT ;  /* 0x000000100000780c */ /* 0x040fe20003f46270 */
[--C-:B------:R-:W-:Y:S01]  /*01f0*/  IMAD R0, R0, 0x200, R13.reuse ;  /* 0x0000020000007824 */ /* 0x100fe200078e020d */
[C---:B------:R-:W-:Y:S01]  /*0200*/  ISETP.GE.AND P0, PT, R36.reuse, 0x10, PT ;  /* 0x000000102400780c */ /* 0x040fe20003f06270 */
[--C-:B------:R-:W-:Y:S01]  /*0210*/  IMAD R37, R37, 0x200, R13.reuse ;  /* 0x0000020025257824 */ /* 0x100fe200078e020d */
[----:B------:R-:W-:Y:S01]  /*0220*/  CS2R R14, SRZ ;  /* 0x00000000000e7805 */ /* 0x000fe2000001ff00 */
[----:B------:R-:W-:Y:S01]  /*0230*/  IMAD R36, R36, 0x200, R13 ;  /* 0x0000020024247824 */ /* 0x000fe200078e020d */
[----:B------:R-:W-:Y:S01]  /*0240*/  CS2R R12, SRZ ;  /* 0x00000000000c7805 */ /* 0x000fe2000001ff00 */
[----:B-1----:R-:W-:-:S04]  /*0250*/  IMAD.WIDE R26, R38, 0x4, R2 ;  /* 0x00000004261a7825 */ /* 0x002fc800078e0202 */
[--C-:B------:R-:W-:Y:S01]  /*0260*/  IMAD.WIDE R28, R0, 0x4, R2.reuse ;  /* 0x00000004001c7825 */ /* 0x100fe200078e0202 */
[----:B------:R1:W2:Y:S03]  /*0270*/  @!P3 LDG.E.EL.128 R4, desc[UR6][R26.64] ;  /* 0x000000061a04b981 */ /* 0x0002a6000c2e1d00 */
[--C-:B------:R-:W-:Y:S01]  /*0280*/  IMAD.WIDE R30, R37, 0x4, R2.reuse ;  /* 0x00000004251e7825 */ /* 0x100fe200078e0202 */
[----:B------:R3:W4:Y:S01]  /*0290*/  @!P2 LDG.E.EL.128 R8, desc[UR6][R28.64] ;  /* 0x000000061c08a981 */ /* 0x000722000c2e1d00 */
[----:B------:R-:W-:Y:S02]  /*02a0*/  CS2R R16, SRZ ;  /* 0x0000000000107805 */ /* 0x000fe4000001ff00 */
[----:B------:R-:W-:Y:S01]  /*02b0*/  CS2R R18, SRZ ;  /* 0x0000000000127805 */ /* 0x000fe2000001ff00 */
[----:B------:R-:W5:Y:S01]  /*02c0*/  @!P1 LDG.E.EL.128 R12, desc[UR6][R30.64] ;  /* 0x000000061e0c9981 */ /* 0x000f62000c2e1d00 */
[----:B-1----:R-:W-:Y:S01]  /*02d0*/  IMAD.WIDE R26, R36, 0x4, R2 ;  /* 0x00000004241a7825 */ /* 0x002fe200078e0202 */
[----:B------:R-:W1:Y:S04]  /*02e0*/  S2UR UR5, SR_CgaCtaId ;  /* 0x00000000000579c3 */ /* 0x000e680000008800 */
[----:B------:R1:W4:Y:S01]  /*02f0*/  @!P0 LDG.E.EL.128 R16, desc[UR6][R26.64] ;  /* 0x000000061a108981 */ /* 0x000322000c2e1d00 */
[C---:B---3--:R-:W-:Y:S01]  /*0300*/  IMAD.SHL.U32 R28, R24.reuse, 0x40, RZ ;  /* 0x00000040181c7824 */ /* 0x048fe200078e00ff */
[----:B------:R-:W-:Y:S01]  /*0310*/  PRMT R23, R24, 0x6540, R21 ;  /* 0x0000654018177816 */ /* 0x000fe20000000015 */
[----:B------:R-:W-:Y:S01]  /*0320*/  UMOV UR4, 0x400 ;  /* 0x0000040000047882 */ /* 0x000fe20000000000 */
[----:B------:R-:W3:Y:S02]  /*0330*/  LDC.64 R2, c[0x0][0x218] ;  /* 0x00008600ff027b82 */ /* 0x000ee40000000a00 */
[----:B------:R-:W-:-:S02]  /*0340*/  LEA.HI R32, R32, R23, RZ, 0x9 ;  /* 0x0000001720207211 */ /* 0x000fc400078f48ff */
[----:B------:R-:W-:Y:S02]  /*0350*/  LOP3.LUT R28, R28, 0xfc0, RZ, 0xc0, !PT ;  /* 0x00000fc01c1c7812 */ /* 0x000fe400078ec0ff */
[----:B------:R-:W-:Y:S02]  /*0360*/  LOP3.LUT R32, R32, 0xfffffe00, RZ, 0xc0, !PT ;  /* 0xfffffe0020207812 */ /* 0x000fe400078ec0ff */
[C---:B01----:R-:W-:Y:S02]  /*0370*/  LOP3.LUT R26, R28.reuse, 0x10, RZ, 0xfc, !PT ;  /* 0x000000101c1a7812 */ /* 0x043fe400078efcff */
[C---:B------:R-:W-:Y:S01]  /*0380*/  LOP3.LUT R27, R28.reuse, 0x20, RZ, 0xfc, !PT ;  /* 0x000000201c1b7812 */ /* 0x040fe200078efcff */
[----:B------:R-:W-:Y:S01]  /*0390*/  UPRMT UR4, UR5, 0x654, UR4 ;  /* 0x0000065405047896 */ /* 0x000fe20008000004 */
[C---:B------:R-:W-:Y:S02]  /*03a0*/  LOP3.LUT R25, R28.reuse, R25, RZ, 0xfc, !PT ;  /* 0x000000191c197212 */ /* 0x040fe400078efcff */
[----:B------:R-:W-:Y:S01]  /*03b0*/  LOP3.LUT R29, R28, 0x30, RZ, 0xfc, !PT ;  /* 0x000000301c1d7812 */ /* 0x000fe200078efcff */
[----:B------:R-:W-:-:S02]  /*03c0*/  IMAD.IADD R23, R23, 0x1, -R32 ;  /* 0x0000000117177824 */ /* 0x000fc400078e0a20 */
[----:B------:R-:W-:Y:S02]  /*03d0*/  LEA.HI R28, R28, UR4, RZ, 0x1e ;  /* 0x000000041c1c7c11 */ /* 0x000fe4000f8ff0ff */
[----:B------:R-:W-:Y:S02]  /*03e0*/  LEA.HI R26, R26, UR4, RZ, 0x1e ;  /* 0x000000041a1a7c11 */ /* 0x000fe4000f8ff0ff */
[----:B------:R-:W-:Y:S02]  /*03f0*/  LEA.HI R30, R27, UR4, RZ, 0x1e ;  /* 0x000000041b1e7c11 */ /* 0x000fe4000f8ff0ff */
[----:B------:R-:W-:Y:S01]  /*0400*/  LEA.HI R32, R29, UR4, RZ, 0x1e ;  /* 0x000000041d207c11 */ /* 0x000fe2000f8ff0ff */
[C---:B------:R-:W-:Y:S02]  /*0410*/  IMAD R29, R25.reuse, 0x4, R28 ;  /* 0x00000004191d7824 */ /* 0x040fe400078e021c */
[C---:B------:R-:W-:Y:S02]  /*0420*/  IMAD R28, R25.reuse, 0x4, R26 ;  /* 0x00000004191c7824 */ /* 0x040fe400078e021a */
[----:B------:R-:W-:-:S02]  /*0430*/  IMAD R31, R25, 0x4, R30 ;  /* 0x00000004191f7824 */ /* 0x000fc400078e021e */
[----:B------:R-:W-:Y:S02]  /*0440*/  IMAD R32, R25, 0x4, R32 ;  /* 0x0000000419207824 */ /* 0x000fe400078e0220 */
[----:B---3--:R-:W-:Y:S01]  /*0450*/  IMAD.WIDE R26, R23, 0x4, R2 ;  /* 0x00000004171a7825 */ /* 0x008fe200078e0202 */
[----:B--2---:R-:W-:Y:S04]  /*0460*/  STS [R29], R4 ;  /* 0x000000041d007388 */ /* 0x004fe80000000800 */
[----:B------:R-:W-:Y:S04]  /*0470*/  STS [R28+0x40], R5 ;  /* 0x000040051c007388 */ /* 0x000fe80000000800 */
[----:B------:R-:W-:Y:S04]  /*0480*/  STS [R31+0x80], R6 ;  /* 0x000080061f007388 */ /* 0x000fe80000000800 */
[----:B------:R-:W-:Y:S04]  /*0490*/  STS [R32+0xc0], R7 ;  /* 0x0000c00720007388 */ /* 0x000fe80000000800 */
[----:B----4-:R-:W-:Y:S04]  /*04a0*/  STS [R29+0x10], R8 ;  /* 0x000010081d007388 */ /* 0x010fe80000000800 */
[----:B------:R-:W-:Y:S04]  /*04b0*/  STS [R28+0x50], R9 ;  /* 0x000050091c007388 */ /* 0x000fe80000000800 */
[----:B------:R-:W-:Y:S04]  /*04c0*/  STS [R31+0x90], R10 ;  /* 0x0000900a1f007388 */ /* 0x000fe80000000800 */
[----:B------:R-:W-:Y:S04]  /*04d0*/  STS [R32+0xd0], R11 ;  /* 0x0000d00b20007388 */ /* 0x000fe80000000800 */
[----:B-----5:R-:W-:Y:S04]  /*04e0*/  STS [R29+0x20], R12 ;  /* 0x0000200c1d007388 */ /* 0x020fe80000000800 */
[----:B------:R-:W-:Y:S04]  /*04f0*/  STS [R28+0x60], R13 ;  /* 0x0000600d1c007388 */ /* 0x000fe80000000800 */
[----:B------:R-:W-:Y:S04]  /*0500*/  STS [R31+0xa0], R14 ;  /* 0x0000a00e1f007388 */ /* 0x000fe80000000800 */
[----:B------:R-:W-:Y:S04]  /*0510*/  STS [R32+0xe0], R15 ;  /* 0x0000e00f20007388 */ /* 0x000fe80000000800 */
[----:B------:R0:W-:Y:S04]  /*0520*/  STS [R29+0x30], R16 ;  /* 0x000030101d007388 */ /* 0x0001e80000000800 */
[----:B------:R-:W-:Y:S04]  /*0530*/  STS [R28+0x70], R17 ;  /* 0x000070111c007388 */ /* 0x000fe80000000800 */
[----:B------:R-:W-:Y:S04]  /*0540*/  STS [R31+0xb0], R18 ;  /* 0x0000b0121f007388 */ /* 0x000fe80000000800 */
[----:B------:R1:W-:Y:S01]  /*0550*/  STS [R32+0xf0], R19 ;  /* 0x0000f01320007388 */ /* 0x0003e20000000800 */
[----:B------:R-:W-:Y:S06]  /*0560*/  BAR.SYNC.DEFER_BLOCKING 0x0 ;  /* 0x0000000000007b1d */ /* 0x000fec0000010000 */
[----:B------:R2:W3:Y:S01]  /*0570*/  LDG.E.EL R23, desc[UR6][R26.64] ;  /* 0x000000061a177981 */ /* 0x0004e2000c2e1900 */
[----:B------:R-:W-:-:S04]  /*0580*/  LOP3.LUT R3, R39, 0x3fc, RZ, 0xc0, !PT ;  /* 0x000003fc27037812 */ /* 0x000fc800078ec0ff */
[C---:B------:R-:W-:Y:S02]  /*0590*/  LOP3.LUT R25, R3.reuse, 0x400, RZ, 0xfc, !PT ;  /* 0x0000040003197812 */ /* 0x040fe400078efcff */
[C---:B------:R-:W-:Y:S02]  /*05a0*/  LOP3.LUT R30, R3.reuse, 0x800, RZ, 0xfc, !PT ;  /* 0x00000800031e7812 */ /* 0x040fe400078efcff */
[----:B0-----:R-:W-:Y:S02]  /*05b0*/  LOP3.LUT R29, R3, 0xc00, RZ, 0xfc, !PT ;  /* 0x00000c00031d7812 */ /* 0x001fe400078efcff */
[----:B------:R-:W-:Y:S02]  /*05c0*/  SHF.R.U32.HI R25, RZ, 0x2, R25 ;  /* 0x00000002ff197819 */ /* 0x000fe40000011619 */
[----:B------:R-:W-:Y:S02]  /*05d0*/  SHF.R.U32.HI R30, RZ, 0x2, R30 ;  /* 0x00000002ff1e7819 */ /* 0x000fe4000001161e */
[----:B------:R-:W-:-:S02]  /*05e0*/  SHF.R.U32.HI R29, RZ, 0x2, R29 ;  /* 0x00000002ff1d7819 */ /* 0x000fc4000001161d */
[----:B------:R-:W-:Y:S02]  /*05f0*/  SHF.R.U32.HI R48, RZ, 0x2, R24 ;  /* 0x00000002ff307819 */ /* 0x000fe40000011618 */
[C---:B------:R-:W-:Y:S02]  /*0600*/  LOP3.LUT R2, R24.reuse, 0xff, RZ, 0xc0, !PT ;  /* 0x000000ff18027812 */ /* 0x040fe400078ec0ff */
[----:B------:R-:W-:Y:S02]  /*0610*/  LOP3.LUT R25, R25, 0x1fc, RZ, 0xc0, !PT ;  /* 0x000001fc19197812 */ /* 0x000fe400078ec0ff */
[----:B------:R-:W-:Y:S02]  /*0620*/  LOP3.LUT R24, R24, 0xfc, RZ, 0xc0, !PT ;  /* 0x000000fc18187812 */ /* 0x000fe400078ec0ff */
[----:B------:R-:W-:Y:S02]  /*0630*/  LOP3.LUT R30, R30, 0x2fc, RZ, 0xc0, !PT ;  /* 0x000002fc1e1e7812 */ /* 0x000fe400078ec0ff */
[----:B------:R-:W-:Y:S01]  /*0640*/  LOP3.LUT R29, R29, 0x3fc, RZ, 0xc0, !PT ;  /* 0x000003fc1d1d7812 */ /* 0x000fe200078ec0ff */
[----:B--2---:R-:W-:-:S02]  /*0650*/  VIADD R26, R25, UR4 ;  /* 0x00000004191a7c36 */ /* 0x004fc40008000000 */
[----:B------:R-:W-:Y:S02]  /*0660*/  VIADD R24, R24, UR4 ;  /* 0x0000000418187c36 */ /* 0x000fe40008000000 */
[----:B------:R-:W-:Y:S02]  /*0670*/  VIADD R30, R30, UR4 ;  /* 0x000000041e1e7c36 */ /* 0x000fe40008000000 */
[----:B-1----:R-:W-:Y:S02]  /*0680*/  VIADD R32, R29, UR4 ;  /* 0x000000041d207c36 */ /* 0x002fe40008000000 */
[C---:B------:R-:W-:Y:S02]  /*0690*/  IMAD R25, R3.reuse, 0x4, R26 ;  /* 0x0000000403197824 */ /* 0x040fe400078e021a */
[C---:B------:R-:W-:Y:S02]  /*06a0*/  IMAD R28, R3.reuse, 0x4, R24 ;  /* 0x00000004031c7824 */ /* 0x040fe400078e0218 */
[C---:B------:R-:W-:Y:S01]  /*06b0*/  IMAD R30, R3.reuse, 0x4, R30 ;  /* 0x00000004031e7824 */ /* 0x040fe200078e021e */
[----:B------:R-:W-:Y:S01]  /*06c0*/  LDS R24, [R25+0x1000] ;  /* 0x0010000019187984 */ /* 0x000fe20000000800 */
[----:B------:R-:W-:-:S03]  /*06d0*/  IMAD R29, R3, 0x4, R32 ;  /* 0x00000004031d7824 */ /* 0x000fc600078e0220 */
[----:B------:R-:W-:Y:S04]  /*06e0*/  LDS R52, [R25+0x1004] ;  /* 0x0010040019347984 */ /* 0x000fe80000000800 */
[----:B------:R-:W-:Y:S04]  /*06f0*/  LDS R50, [R25+0x1008] ;  /* 0x0010080019327984 */ /* 0x000fe80000000800 */
[----:B------:R-:W-:Y:S04]  /*0700*/  LDS R46, [R25+0x100c] ;  /* 0x00100c00192e7984 */ /* 0x000fe80000000800 */
[----:B------:R-:W-:Y:S04]  /*0710*/  LDS R45, [R30+0x2000] ;  /* 0x002000001e2d7984 */ /* 0x000fe80000000800 */
[----:B------:R-:W-:Y:S04]  /*0720*/  LDS R41, [R30+0x2004] ;  /* 0x002004001e297984 */ /* 0x000fe80000000800 */
[----:B------:R-:W-:Y:S04]  /*0730*/  LDS R43, [R30+0x2008] ;  /* 0x002008001e2b7984 */ /* 0x000fe80000000800 */
[----:B------:R0:W-:Y:S04]  /*0740*/  LDS R33, [R30+0x200c] ;  /* 0x00200c001e217984 */ /* 0x0001e80000000800 */
[----:B------:R-:W-:Y:S04]  /*0750*/  LDS R40, [R29+0x3000] ;  /* 0x003000001d287984 */ /* 0x000fe80000000800 */
[----:B------:R-:W-:Y:S04]  /*0760*/  LDS R34, [R29+0x3004] ;  /* 0x003004001d227984 */ /* 0x000fe80000000800 */
[----:B------:R-:W-:Y:S04]  /*0770*/  LDS R42, [R29+0x3008] ;  /* 0x003008001d2a7984 */ /* 0x000fe80000000800 */
[----:B------:R-:W-:Y:S04]  /*0780*/  LDS R32, [R29+0x300c] ;  /* 0x00300c001d207984 */ /* 0x000fe80000000800 */
[----:B------:R-:W-:Y:S04]  /*0790*/  LDS R26, [R28+0xc] ;  /* 0x00000c001c1a7984 */ /* 0x000fe80000000800 */
[----:B------:R-:W-:Y:S04]  /*07a0*/  LDS R54, [R28+0x8] ;  /* 0x000008001c367984 */ /* 0x000fe80000000800 */
[----:B------:R-:W-:Y:S04]  /*07b0*/  LDS R56, [R28+0x4] ;  /* 0x000004001c387984 */ /* 0x000fe80000000800 */
[----:B------:R-:W-:Y:S01]  /*07c0*/  LDS R25, [R28] ;  /* 0x000000001c197984 */ /* 0x000fe20000000800 */
[----:B------:R-:W-:Y:S01]  /*07d0*/  LEA R31, R2, UR4, 0x3 ;  /* 0x00000004021f7c11 */ /* 0x000fe2000f8e18ff */
[----:B------:R-:W-:Y:S01]  /*07e0*/  BAR.SYNC.DEFER_BLOCKING 0x0 ;  /* 0x0000000000007b1d */ /* 0x000fe20000010000 */
[----:B------:R-:W-:-:S04]  /*07f0*/  SGXT.U32 R48, R48, 0x6 ;  /* 0x000000063030781a */ /* 0x000fc80000000000 */
[----:B------:R-:W-:Y:S01]  /*0800*/  LOP3.LUT R3, R48, 0x40, RZ, 0xfc, !PT ;  /* 0x0000004030037812 */ /* 0x000fe200078efcff */
[----:B0-----:R-:W-:Y:S01]  /*0810*/  IMAD R30, R2, -0x4, R31 ;  /* 0xfffffffc021e7824 */ /* 0x001fe200078e021f */
[C---:B------:R-:W-:Y:S02]  /*0820*/  LOP3.LUT R2, R48.reuse, 0x80, RZ, 0xfc, !PT ;  /* 0x0000008030027812 */ /* 0x040fe400078efcff */
[----:B------:R-:W-:Y:S02]  /*0830*/  LEA R47, R3, UR4, 0x3 ;  /* 0x00000004032f7c11 */ /* 0x000fe4000f8e18ff */
[C---:B------:R-:W-:Y:S02]  /*0840*/  LOP3.LUT R3, R48.reuse, 0xc0, RZ, 0xfc, !PT ;  /* 0x000000c030037812 */ /* 0x040fe400078efcff */
[----:B------:R-:W-:Y:S02]  /*0850*/  LEA R27, R48, UR4, 0x3 ;  /* 0x00000004301b7c11 */ /* 0x000fe4000f8e18ff */
[----:B------:R-:W-:-:S02]  /*0860*/  LEA R44, R2, UR4, 0x3 ;  /* 0x00000004022c7c11 */ /* 0x000fc4000f8e18ff */
[----:B------:R-:W-:Y:S02]  /*0870*/  LEA R35, R3, UR4, 0x3 ;  /* 0x0000000403237c11 */ /* 0x000fe4000f8e18ff */
[----:B------:R-:W0:Y:S01]  /*0880*/  LDC.64 R2, c[0x0][0x220] ;  /* 0x00008800ff027b82 */ /* 0x000e220000000a00 */
[----:B------:R-:W-:Y:S02]  /*0890*/  LOP3.LUT R39, R22, 0xc, R39, 0xf8, !PT ;  /* 0x0000000c16277812 */ /* 0x000fe400078ef827 */
[----:B------:R-:W-:Y:S02]  /*08a0*/  PRMT R22, R48, 0x6540, R21 ;  /* 0x0000654030167816 */ /* 0x000fe40000000015 */
[----:B------:R-:W-:Y:S02]  /*08b0*/  LEA R20, R20, UR4, 0x2 ;  /* 0x0000000414147c11 */ /* 0x000fe4000f8e10ff */
[----:B------:R-:W-:Y:S01]  /*08c0*/  ISETP.GE.AND P4, PT, R39, 0x10, PT ;  /* 0x000000102700780c */ /* 0x000fe20003f86270 */
[----:B---3--:R-:W-:Y:S01]  /*08d0*/  STS [R31], R23 ;  /* 0x000000171f007388 */ /* 0x008fe20000000800 */
[----:B------:R-:W-:Y:S06]  /*08e0*/  BAR.SYNC.DEFER_BLOCKING 0x0 ;  /* 0x0000000000007b1d */ /* 0x000fec0000010000 */
[----:B------:R-:W1:Y:S04]  /*08f0*/  LDS R27, [R27] ;  /* 0x000000001b1b7984 */ /* 0x000e680000000800 */
[----:B------:R-:W2:Y:S04]  /*0900*/  LDS R47, [R47] ;  /* 0x000000002f2f7984 */ /* 0x000ea80000000800 */
[----:B------:R-:W3:Y:S04]  /*0910*/  LDS R44, [R44] ;  /* 0x000000002c2c7984 */ /* 0x000ee80000000800 */
[----:B------:R-:W4:Y:S01]  /*0920*/  LDS R35, [R35] ;  /* 0x0000000023237984 */ /* 0x000f220000000800 */
[----:B------:R-:W-:Y:S06]  /*0930*/  BAR.SYNC.DEFER_BLOCKING 0x0 ;  /* 0x0000000000007b1d */ /* 0x000fec0000010000 */
[----:B------:R5:W-:Y:S02]  /*0940*/  STS [R30], R23 ;  /* 0x000000171e007388 */ /* 0x000be40000000800 */
[----:B------:R-:W-:Y:S01]  /*0950*/  BAR.SYNC.DEFER_BLOCKING 0x0 ;  /* 0x0000000000007b1d */ /* 0x000fe20000010000 */
[-C--:B-1----:R-:W-:Y:S01]  /*0960*/  FSETP.GEU.AND P5, PT, R54, -R27.reuse, PT ;  /* 0x8000001b3600720b */ /* 0x082fe20003fae000 */
[--C-:B------:R-:W-:Y:S01]  /*0970*/  FADD R29, R56, R27.reuse ;  /* 0x0000001b381d7221 */ /* 0x100fe20000000000 */
[--C-:B------:R-:W-:Y:S01]  /*0980*/  FADD R54, R54, R27.reuse ;  /* 0x0000001b36367221 */ /* 0x100fe20000000000 */
[----:B------:R-:W-:Y:S01]  /*0990*/  FSETP.GEU.AND P6, PT, R56, -R27, PT ;  /* 0x8000001b3800720b */ /* 0x000fe20003fce000 */
[--C-:B------:R-:W-:Y:S01]  /*09a0*/  FADD R31, R26, R27.reuse ;  /* 0x0000001b1a1f7221 */ /* 0x100fe20000000000 */
[----:B------:R-:W-:-:S02]  /*09b0*/  FADD R28, R25, R27 ;  /* 0x0000001b191c7221 */ /* 0x000fc40000000000 */
[----:B------:R-:W-:Y:S02]  /*09c0*/  SEL R29, R29, RZ, P6 ;  /* 0x000000ff1d1d7207 */ /* 0x000fe40003000000 */
[----:B-----5:R-:W-:Y:S02]  /*09d0*/  SEL R30, R54, RZ, P5 ;  /* 0x000000ff361e7207 */ /* 0x020fe40002800000 */
[-C--:B------:R-:W-:Y:S02]  /*09e0*/  FSETP.GEU.AND P6, PT, R26, -R27.reuse, PT ;  /* 0x8000001b1a00720b */ /* 0x080fe40003fce000 */
[----:B------:R-:W-:Y:S01]  /*09f0*/  FSETP.GEU.AND P5, PT, R25, -R27, PT ;  /* 0x8000001b1900720b */ /* 0x000fe20003fae000 */
[----:B------:R-:W-:Y:S02]  /*0a00*/  IMAD R27, R22, 0x10, R39 ;  /* 0x00000010161b7824 */ /* 0x000fe400078e0227 */
[----:B------:R-:W-:Y:S01]  /*0a10*/  IMAD.SHL.U32 R25, R21, 0x100, RZ ;  /* 0x0000010015197824 */ /* 0x000fe200078e00ff */
[----:B------:R-:W-:Y:S01]  /*0a20*/  SEL R31, R31, RZ, P6 ;  /* 0x000000ff1f1f7207 */ /* 0x000fe20003000000 */
[----:B0-----:R-:W-:Y:S01]  /*0a30*/  IMAD.WIDE R26, R27, 0x4, R2 ;  /* 0x000000041b1a7825 */ /* 0x001fe200078e0202 */
[----:B------:R-:W0:Y:S01]  /*0a40*/  LDS.128 R20, [R20] ;  /* 0x0000000014147984 */ /* 0x000e220000000c00 */
[----:B------:R-:W-:-:S02]  /*0a50*/  SEL R28, R28, RZ, P5 ;  /* 0x000000ff1c1c7207 */ /* 0x000fc40002800000 */
[C-C-:B--2---:R-:W-:Y:S01]  /*0a60*/  FADD R49, R52.reuse, R47.reuse ;  /* 0x0000002f34317221 */ /* 0x144fe20000000000 */
[-C--:B------:R-:W-:Y:S02]  /*0a70*/  FSETP.GEU.AND P5, PT, R52, -R47.reuse, PT ;  /* 0x8000002f3400720b */ /* 0x080fe40003fae000 */
[----:B------:R-:W-:Y:S01]  /*0a80*/  LOP3.LUT R54, R25, 0x40, R48, 0xfe, !PT ;  /* 0x0000004019367812 */ /* 0x000fe200078efe30 */
[----:B------:R1:W-:Y:S01]  /*0a90*/  @!P4 STG.E.128 desc[UR6][R26.64], R28 ;  /* 0x0000001c1a00c986 */ /* 0x0003e2000c101d06 */
[----:B------:R-:W-:Y:S02]  /*0aa0*/  LOP3.LUT R52, R25, 0x80, R48, 0xfe, !PT ;  /* 0x0000008019347812 */ /* 0x000fe400078efe30 */
[C---:B------:R-:W-:Y:S01]  /*0ab0*/  FSETP.GEU.AND P6, PT, R50.reuse, -R47, PT ;  /* 0x8000002f3200720b */ /* 0x040fe20003fce000 */
[----:B------:R-:W-:Y:S01]  /*0ac0*/  FADD R50, R50, R47 ;  /* 0x0000002f32327221 */ /* 0x000fe20000000000 */
[----:B------:R-:W-:Y:S02]  /*0ad0*/  LOP3.LUT R48, R25, 0xc0, R48, 0xfe, !PT ;  /* 0x000000c019307812 */ /* 0x000fe400078efe30 */
[----:B------:R-:W-:-:S02]  /*0ae0*/  SEL R25, R49, RZ, P5 ;  /* 0x000000ff31197207 */ /* 0x000fc40002800000 */
[CC--:B------:R-:W-:Y:S01]  /*0af0*/  FSETP.GEU.AND P5, PT, R46.reuse, -R47.reuse, PT ;  /* 0x8000002f2e00720b */ /* 0x0c0fe20003fae000 */
[--C-:B-1----:R-:W-:Y:S01]  /*0b00*/  FADD R27, R46, R47.reuse ;  /* 0x0000002f2e1b7221 */ /* 0x102fe20000000000 */
[----:B------:R-:W-:Y:S01]  /*0b10*/  FADD R28, R24, R47 ;  /* 0x0000002f181c7221 */ /* 0x000fe20000000000 */
[----:B------:R-:W-:Y:S01]  /*0b20*/  SEL R26, R50, RZ, P6 ;  /* 0x000000ff321a7207 */ /* 0x000fe20003000000 */
[--C-:B---3--:R-:W-:Y:S01]  /*0b30*/  FADD R29, R45, R44.reuse ;  /* 0x0000002c2d1d7221 */ /* 0x108fe20000000000 */
[----:B------:R-:W-:Y:S02]  /*0b40*/  FSETP.GEU.AND P6, PT, R24, -R47, PT ;  /* 0x8000002f1800720b */ /* 0x000fe40003fce000 */
[----:B------:R-:W-:Y:S02]  /*0b50*/  SEL R27, R27, RZ, P5 ;  /* 0x000000ff1b1b7207 */ /* 0x000fe40002800000 */
[----:B------:R-:W-:Y:S01]  /*0b60*/  FSETP.GEU.AND P5, PT, R45, -R44, PT ;  /* 0x8000002c2d00720b */ /* 0x000fe20003fae000 */
[----:B------:R-:W-:Y:S01]  /*0b70*/  FADD R30, R43, R44 ;  /* 0x0000002c2b1e7221 */ /* 0x000fe20000000000 */
[----:B------:R-:W-:-:S02]  /*0b80*/  SEL R24, R28, RZ, P6 ;  /* 0x000000ff1c187207 */ /* 0x000fc40003000000 */
[-C--:B------:R-:W-:Y:S02]  /*0b90*/  FSETP.GEU.AND P6, PT, R43, -R44.reuse, PT ;  /* 0x8000002c2b00720b */ /* 0x080fe40003fce000 */
[----:B------:R-:W-:Y:S01]  /*0ba0*/  SEL R28, R29, RZ, P5 ;  /* 0x000000ff1d1c7207 */ /* 0x000fe20002800000 */
[C-C-:B------:R-:W-:Y:S01]  /*0bb0*/  FADD R29, R41.reuse, R44.reuse ;  /* 0x0000002c291d7221 */ /* 0x140fe20000000000 */
[-C--:B------:R-:W-:Y:S01]  /*0bc0*/  FSETP.GEU.AND P5, PT, R41, -R44.reuse, PT ;  /* 0x8000002c2900720b */ /* 0x080fe20003fae000 */
[C---:B------:R-:W-:Y:S01]  /*0bd0*/  FADD R31, R33.reuse, R44 ;  /* 0x0000002c211f7221 */ /* 0x040fe20000000000 */
[----:B------:R-:W-:Y:S01]  /*0be0*/  SEL R30, R30, RZ, P6 ;  /* 0x000000ff1e1e7207 */ /* 0x000fe20003000000 */
[----:B----4-:R-:W-:Y:S01]  /*0bf0*/  FADD R41, R42, R35 ;  /* 0x000000232a297221 */ /* 0x010fe20000000000 */
[----:B------:R-:W-:Y:S02]  /*0c00*/  FSETP.GEU.AND P6, PT, R33, -R44, PT ;  /* 0x8000002c2100720b */ /* 0x000fe40003fce000 */
[----:B------:R-:W-:-:S02]  /*0c10*/  SEL R29, R29, RZ, P5 ;  /* 0x000000ff1d1d7207 */ /* 0x000fc40002800000 */
[-C--:B------:R-:W-:Y:S01]  /*0c20*/  FSETP.GEU.AND P5, PT, R42, -R35.reuse, PT ;  /* 0x800000232a00720b */ /* 0x080fe20003fae000 */
[C-C-:B------:R-:W-:Y:S01]  /*0c30*/  FADD R33, R34.reuse, R35.reuse ;  /* 0x0000002322217221 */ /* 0x140fe20000000000 */
[----:B------:R-:W-:Y:S02]  /*0c40*/  SEL R31, R31, RZ, P6 ;  /* 0x000000ff1f1f7207 */ /* 0x000fe40003000000 */
[-C--:B------:R-:W-:Y:S02]  /*0c50*/  FSETP.GEU.AND P6, PT, R34, -R35.reuse, PT ;  /* 0x800000232200720b */ /* 0x080fe40003fce000 */
[----:B------:R-:W-:Y:S02]  /*0c60*/  SEL R34, R41, RZ, P5 ;  /* 0x000000ff29227207 */ /* 0x000fe40002800000 */
[CC--:B------:R-:W-:Y:S01]  /*0c70*/  FSETP.GEU.AND P5, PT, R40.reuse, -R35.reuse, PT ;  /* 0x800000232800720b */ /* 0x0c0fe20003fae000 */
[--C-:B------:R-:W-:Y:S01]  /*0c80*/  FADD R40, R40, R35.reuse ;  /* 0x0000002328287221 */ /* 0x100fe20000000000 */
[----:B------:R-:W-:Y:S01]  /*0c90*/  SEL R33, R33, RZ, P6 ;  /* 0x000000ff21217207 */ /* 0x000fe20003000000 */
[C---:B------:R-:W-:Y:S01]  /*0ca0*/  FADD R41, R32.reuse, R35 ;  /* 0x0000002320297221 */ /* 0x040fe20000000000 */
[----:B------:R-:W-:-:S02]  /*0cb0*/  FSETP.GEU.AND P6, PT, R32, -R35, PT ;  /* 0x800000232000720b */ /* 0x000fc40003fce000 */
[----:B------:R-:W-:Y:S02]  /*0cc0*/  SEL R32, R40, RZ, P5 ;  /* 0x000000ff28207207 */ /* 0x000fe40002800000 */
[----:B0-----:R-:W-:-:S04]  /*0cd0*/  FSETP.GEU.AND P5, PT, R23, -R11, PT ;  /* 0x8000000b1700720b */ /* 0x001fc80003fae000 */
[----:B------:R-:W-:Y:S02]  /*0ce0*/  SEL R46, RZ, 0x1, P5 ;  /* 0x00000001ff2e7807 */ /* 0x000fe40002800000 */
[----:B------:R-:W-:Y:S01]  /*0cf0*/  FSETP.GEU.AND P5, PT, R20, -R8, PT ;  /* 0x800000081400720b */ /* 0x000fe20003fae000 */
[----:B------:R-:W-:Y:S01]  /*0d00*/  IMAD R43, R54, 0x10, R39 ;  /* 0x00000010362b7824 */ /* 0x000fe200078e0227 */
[----:B------:R-:W-:Y:S02]  /*0d10*/  SEL R35, R41, RZ, P6 ;  /* 0x000000ff29237207 */ /* 0x000fe40003000000 */
[----:B------:R-:W-:Y:S02]  /*0d20*/  FSETP.GEU.AND P6, PT, R22, -R10, PT ;  /* 0x8000000a1600720b */ /* 0x000fe40003fce000 */
[----:B------:R-:W-:Y:S02]  /*0d30*/  SEL R40, RZ, 0x7fff8, P5 ;  /* 0x0007fff8ff287807 */ /* 0x000fe40002800000 */
[----:B------:R-:W-:Y:S01]  /*0d40*/  FSETP.GEU.AND P5, PT, R23, -R15, PT ;  /* 0x8000000f1700720b */ /* 0x000fe20003fae000 */
[----:B------:R-:W-:Y:S01]  /*0d50*/  IMAD.WIDE R42, R43, 0x4, R2 ;  /* 0x000000042b2a7825 */ /* 0x000fe200078e0202 */
[----:B------:R-:W-:-:S02]  /*0d60*/  SEL R47, RZ, 0x1fffe, P6 ;  /* 0x0001fffeff2f7807 */ /* 0x000fc40003000000 */
[C---:B------:R-:W-:Y:S02]  /*0d70*/  FSETP.GEU.AND P6, PT, R21.reuse, -R9, PT ;  /* 0x800000091500720b */ /* 0x040fe40003fce000 */
[----:B------:R-:W-:Y:S02]  /*0d80*/  SEL R49, RZ, 0x1, P5 ;  /* 0x00000001ff317807 */ /* 0x000fe40002800000 */
[----:B------:R-:W-:Y:S01]  /*0d90*/  FSETP.GEU.AND P5, PT, R21, -R13, PT ;  /* 0x8000000d1500720b */ /* 0x000fe20003fae000 */
[----:B------:R0:W-:Y:S01]  /*0da0*/  @!P4 STG.E.128 desc[UR6][R42.64], R24 ;  /* 0x000000182a00c986 */ /* 0x0001e2000c101d06 */
[----:B------:R-:W-:Y:S02]  /*0db0*/  SEL R41, RZ, 0x4, P6 ;  /* 0x00000004ff297807 */ /* 0x000fe40003000000 */
[----:B------:R-:W-:Y:S01]  /*0dc0*/  FSETP.GEU.AND P6, PT, R22, -R14, PT ;  /* 0x8000000e1600720b */ /* 0x000fe20003fce000 */
[----:B------:R-:W-:-:S03]  /*0dd0*/  IMAD R45, R52, 0x10, R39 ;  /* 0x00000010342d7824 */ /* 0x000fc600078e0227 */
[----:B------:R-:W-:Y:S02]  /*0de0*/  SEL R50, RZ, 0x1fffe, P6 ;  /* 0x0001fffeff327807 */ /* 0x000fe40003000000 */
[----:B------:R-:W-:Y:S02]  /*0df0*/  FSETP.GEU.AND P6, PT, R20, -R12, PT ;  /* 0x8000000c1400720b */ /* 0x000fe40003fce000 */
[----:B0-----:R-:W-:Y:S02]  /*0e00*/  SEL R24, RZ, 0x4, P5 ;  /* 0x00000004ff187807 */ /* 0x001fe40002800000 */
[----:B------:R-:W-:-:S04]  /*0e10*/  FSETP.GEU.AND P5, PT, R22, -R18, PT ;  /* 0x800000121600720b */ /* 0x000fc80003fae000 */
[----:B------:R-:W-:Y:S02]  /*0e20*/  SEL R43, RZ, 0x1fffe, P5 ;  /* 0x0001fffeff2b7807 */ /* 0x000fe40002800000 */
[----:B------:R-:W-:Y:S01]  /*0e30*/  FSETP.GEU.AND P5, PT, R20, -R16, PT ;  /* 0x800000101400720b */ /* 0x000fe20003fae000 */
[----:B------:R-:W-:Y:S01]  /*0e40*/  IMAD.WIDE R44, R45, 0x4, R2 ;  /* 0x000000042d2c7825 */ /* 0x000fe200078e0202 */
[----:B------:R-:W-:Y:S02]  /*0e50*/  SEL R25, RZ, 0x7fff8, P6 ;  /* 0x0007fff8ff197807 */ /* 0x000fe40003000000 */
[----:B------:R-:W-:Y:S01]  /*0e60*/  FSETP.GEU.AND P6, PT, R21, -R17, PT ;  /* 0x800000111500720b */ /* 0x000fe20003fce000 */
[----:B------:R-:W-:Y:S01]  /*0e70*/  IMAD R51, R48, 0x10, R39 ;  /* 0x0000001030337824 */ /* 0x000fe200078e0227 */
[----:B------:R-:W-:Y:S02]  /*0e80*/  SEL R39, RZ, 0x7fff8, P5 ;  /* 0x0007fff8ff277807 */ /* 0x000fe40002800000 */
[----:B------:R-:W-:Y:S01]  /*0e90*/  FSETP.GEU.AND P5, PT, R23, -R19, PT ;  /* 0x800000131700720b */ /* 0x000fe20003fae000 */
[----:B------:R0:W-:Y:S01]  /*0ea0*/  @!P4 STG.E.128 desc[UR6][R44.64], R28 ;  /* 0x0000001c2c00c986 */ /* 0x0001e2000c101d06 */
[----:B------:R-:W-:-:S02]  /*0eb0*/  SEL R42, RZ, 0x4, P6 ;  /* 0x00000004ff2a7807 */ /* 0x000fc40003000000 */
[----:B------:R-:W-:Y:S01]  /*0ec0*/  FSETP.GEU.AND P6, PT, R22, -R6, PT ;  /* 0x800000061600720b */ /* 0x000fe20003fce000 */
[----:B------:R-:W-:-:S03]  /*0ed0*/  IMAD.IADD R46, R46, 0x1, R47 ;  /* 0x000000012e2e7824 */ /* 0x000fc600078e022f */
[----:B------:R-:W-:Y:S02]  /*0ee0*/  SEL R27, RZ, 0x1fffe, P6 ;  /* 0x0001fffeff1b7807 */ /* 0x000fe40003000000 */
[----:B------:R-:W-:Y:S02]  /*0ef0*/  FSETP.GEU.AND P6, PT, R23, -R7, PT ;  /* 0x800000071700720b */ /* 0x000fe40003fce000 */
[----:B0-----:R-:W-:Y:S01]  /*0f00*/  SEL R28, RZ, 0x1, P5 ;  /* 0x00000001ff1c7807 */ /* 0x001fe20002800000 */
[----:B------:R-:W-:-:S04]  /*0f10*/  IMAD.IADD R49, R49, 0x1, R50 ;  /* 0x0000000131317824 */ /* 0x000fc800078e0232 */
[----:B------:R-:W-:Y:S01]  /*0f20*/  IMAD.IADD R28, R28, 0x1, R43 ;  /* 0x000000011c1c7824 */ /* 0x000fe200078e022b */
[----:B------:R-:W-:Y:S02]  /*0f30*/  SEL R26, RZ, 0x1, P6 ;  /* 0x00000001ff1a7807 */ /* 0x000fe40003000000 */
[----:B------:R-:W-:Y:S02]  /*0f40*/  LOP3.LUT R46, R46, 0x3, RZ, 0xc0, !PT ;  /* 0x000000032e2e7812 */ /* 0x000fe400078ec0ff */
[----:B------:R-:W-:Y:S02]  /*0f50*/  LOP3.LUT R28, R28, 0x3, RZ, 0xc0, !PT ;  /* 0x000000031c1c7812 */ /* 0x000fe400078ec0ff */
[----:B------:R-:W-:Y:S01]  /*0f60*/  FSETP.GEU.AND P6, PT, R20, -R4, PT ;  /* 0x800000041400720b */ /* 0x000fe20003fce000 */
[----:B------:R-:W-:Y:S01]  /*0f70*/  IMAD.IADD R26, R26, 0x1, R27 ;  /* 0x000000011a1a7824 */ /* 0x000fe200078e021b */
[----:B------:R-:W-:Y:S02]  /*0f80*/  LOP3.LUT R49, R49, 0x3, RZ, 0xc0, !PT ;  /* 0x0000000331317812 */ /* 0x000fe400078ec0ff */
[----:B------:R-:W-:-:S02]  /*0f90*/  IADD3 R40, R46, R40, R41 ;  /* 0x000000282e287210 */ /* 0x000fc40007ffe029 */
[----:B------:R-:W-:Y:S02]  /*0fa0*/  IADD3 R28, R28, R39, R42 ;  /* 0x000000271c1c7210 */ /* 0x000fe40007ffe02a */
[----:B------:R-:W-:Y:S02]  /*0fb0*/  SEL R27, RZ, 0x7fff8, P6 ;  /* 0x0007fff8ff1b7807 */ /* 0x000fe40003000000 */
[----:B------:R-:W-:Y:S01]  /*0fc0*/  FSETP.GEU.AND P6, PT, R21, -R5, PT ;  /* 0x800000051500720b */ /* 0x000fe20003fce000 */
[----:B------:R-:W-:Y:S01]  /*0fd0*/  IMAD.SHL.U32 R40, R40, 0x100, RZ ;  /* 0x0000010028287824 */ /* 0x000fe200078e00ff */
[----:B------:R-:W-:Y:S02]  /*0fe0*/  IADD3 R25, R49, R25, R24 ;  /* 0x0000001931197210 */ /* 0x000fe40007ffe018 */
[----:B------:R-:W-:Y:S02]  /*0ff0*/  LOP3.LUT R28, R28, 0xf, RZ, 0xc0, !PT ;  /* 0x0000000f1c1c7812 */ /* 0x000fe400078ec0ff */
[----:B------:R-:W-:-:S02]  /*1000*/  SEL R24, RZ, 0x4, P6 ;  /* 0x00000004ff187807 */ /* 0x000fc40003000000 */
[----:B------:R-:W-:Y:S01]  /*1010*/  LOP3.LUT R26, R26, 0x3, RZ, 0xc0, !PT ;  /* 0x000000031a1a7812 */ /* 0x000fe200078ec0ff */
[----:B------:R-:W-:-:S03]  /*1020*/  IMAD.WIDE R2, R51, 0x4, R2 ;  /* 0x0000000433027825 */ /* 0x000fc600078e0202 */
[----:B------:R-:W-:Y:S01]  /*1030*/  IADD3 R24, R26, R27, R24 ;  /* 0x0000001b1a187210 */ /* 0x000fe20007ffe018 */
[----:B------:R-:W-:Y:S01]  /*1040*/  IMAD R28, R25, 0x10, R28 ;  /* 0x00000010191c7824 */ /* 0x000fe200078e021c */
[----:B------:R-:W-:Y:S01]  /*1050*/  LOP3.LUT R25, R40, 0xf00, RZ, 0xe2, !PT ;  /* 0x00000f0028197812 */ /* 0x000fe200078ee2ff */
[----:B------:R0:W-:Y:S01]  /*1060*/  @!P4 STG.E.128 desc[UR6][R2.64], R32 ;  /* 0x000000200200c986 */ /* 0x0001e2000c101d06 */
[----:B------:R-:W-:-:S03]  /*1070*/  FADD R6, R22, R6 ;  /* 0x0000000616067221 */ /* 0x000fc60000000000 */
[----:B------:R-:W-:Y:S02]  /*1080*/  IMAD R24, R24, 0x1000, R25 ;  /* 0x0000100018187824 */ /* 0x000fe400078e0219 */
[C---:B------:R-:W-:Y:S01]  /*1090*/  FADD R14, R22.reuse, R14 ;  /* 0x0000000e160e7221 */ /* 0x040fe20000000000 */
[C---:B------:R-:W-:Y:S01]  /*10a0*/  FADD R18, R22.reuse, R18 ;  /* 0x0000001216127221 */ /* 0x040fe20000000000 */
[----:B------:R-:W-:Y:S01]  /*10b0*/  FADD R10, R22, R10 ;  /* 0x0000000a160a7221 */ /* 0x000fe20000000000 */
[----:B0-----:R-:W-:-:S05]  /*10c0*/  LOP3.LUT R3, R28, 0xff, RZ, 0xc0, !PT ;  /* 0x000000ff1c037812 */ /* 0x001fca00078ec0ff */
[----:B------:R-:W-:Y:S02]  /*10d0*/  IMAD.IADD R22, R24, 0x1, R3 ;  /* 0x0000000118167824 */ /* 0x000fe400078e0203 */
[----:B------:R-:W0:Y:S03]  /*10e0*/  LDC.64 R2, c[0x0][0x228] ;  /* 0x00008a00ff027b82 */ /* 0x000e260000000a00 */
[----:B------:R-:W-:Y:S01]  /*10f0*/  LOP3.LUT R22, R22, 0xffff, RZ, 0xc0, !PT ;  /* 0x0000ffff16167812 */ /* 0x000fe200078ec0ff */
[C---:B------:R-:W-:Y:S01]  /*1100*/  FADD R26, R20.reuse, R4 ;  /* 0x00000004141a7221 */ /* 0x040fe20000000000 */
[C---:B------:R-:W-:Y:S01]  /*1110*/  FADD R25, R23.reuse, R7 ;  /* 0x0000000717197221 */ /* 0x040fe20000000000 */
[C---:B------:R-:W-:Y:S01]  /*1120*/  FADD R11, R23.reuse, R11 ;  /* 0x0000000b170b7221 */ /* 0x040fe20000000000 */
[C---:B------:R-:W-:Y:S01]  /*1130*/  FADD R19, R23.reuse, R19 ;  /* 0x0000001317137221 */ /* 0x040fe20000000000 */
[----:B------:R-:W-:Y:S01]  /*1140*/  FADD R15, R23, R15 ;  /* 0x0000000f170f7221 */ /* 0x000fe20000000000 */
[----:B------:R-:W-:Y:S01]  /*1150*/  SHF.R.U32.HI R4, RZ, 0xf, R22 ;  /* 0x0000000fff047819 */ /* 0x000fe20000011616 */
[C---:B------:R-:W-:Y:S01]  /*1160*/  FADD R23, R20.reuse, R8 ;  /* 0x0000000814177221 */ /* 0x040fe20000000000 */
[C---:B------:R-:W-:Y:S01]  /*1170*/  FADD R16, R20.reuse, R16 ;  /* 0x0000001014107221 */ /* 0x040fe20000000000 */
[----:B------:R-:W-:Y:S01]  /*1180*/  FADD R12, R20, R12 ;  /* 0x0000000c140c7221 */ /* 0x000fe20000000000 */
[----:B------:R-:W-:Y:S01]  /*1190*/  FADD R20, R21, R5 ;  /* 0x0000000515147221 */ /* 0x000fe20000000000 */
[----:B------:R-:W-:-:S02]  /*11a0*/  SHF.R.U32.HI R5, RZ, 0xe, R22 ;  /* 0x0000000eff057819 */ /* 0x000fc40000011616 */
[----:B------:R-:W-:Y:S02]  /*11b0*/  LOP3.LUT R4, R4, 0x1, RZ, 0xc0, !PT ;  /* 0x0000000104047812 */ /* 0x000fe400078ec0ff */
[--C-:B------:R-:W-:Y:S02]  /*11c0*/  SHF.R.U32.HI R7, RZ, 0xd, R22.reuse ;  /* 0x0000000dff077819 */ /* 0x100fe40000011616 */
[----:B------:R-:W-:Y:S02]  /*11d0*/  LOP3.LUT R5, R5, 0x1, RZ, 0xc0, !PT ;  /* 0x0000000105057812 */ /* 0x000fe400078ec0ff */
[----:B------:R-:W-:Y:S02]  /*11e0*/  SHF.R.U32.HI R8, RZ, 0xc, R22 ;  /* 0x0000000cff087819 */ /* 0x000fe40000011616 */
[----:B------:R-:W-:Y:S02]  /*11f0*/  ISETP.NE.U32.AND P6, PT, R4, 0x1, PT ;  /* 0x000000010400780c */ /* 0x000fe40003fc5070 */
[----:B------:R-:W-:-:S02]  /*1200*/  LOP3.LUT R7, R7, 0x1, RZ, 0xc0, !PT ;  /* 0x0000000107077812 */ /* 0x000fc400078ec0ff */
[----:B------:R-:W-:Y:S02]  /*1210*/  ISETP.NE.U32.AND P4, PT, R5, 0x1, PT ;  /* 0x000000010500780c */ /* 0x000fe40003f85070 */
[----:B------:R-:W-:Y:S02]  /*1220*/  LOP3.LUT R8, R8, 0x1, RZ, 0xc0, !PT ;  /* 0x0000000108087812 */ /* 0x000fe400078ec0ff */
[----:B------:R-:W-:Y:S02]  /*1230*/  SEL R4, R26, RZ, P6 ;  /* 0x000000ff1a047207 */ /* 0x000fe40003000000 */
[----:B------:R-:W-:Y:S02]  /*1240*/  ISETP.NE.U32.AND P6, PT, R7, 0x1, PT ;  /* 0x000000010700780c */ /* 0x000fe40003fc5070 */
[--C-:B------:R-:W-:Y:S01]  /*1250*/  SHF.R.U32.HI R7, RZ, 0xb, R22.reuse ;  /* 0x0000000bff077819 */ /* 0x100fe20000011616 */
[C---:B------:R-:W-:Y:S01]  /*1260*/  FADD R24, R21.reuse, R9 ;  /* 0x0000000915187221 */ /* 0x040fe20000000000 */
[----:B------:R-:W-:Y:S01]  /*1270*/  SEL R5, R20, RZ, P4 ;  /* 0x000000ff14057207 */ /* 0x000fe20002000000 */
[C---:B------:R-:W-:Y:S01]  /*1280*/  FADD R17, R21.reuse, R17 ;  /* 0x0000001115117221 */ /* 0x040fe20000000000 */
[----:B------:R-:W-:Y:S01]  /*1290*/  ISETP.NE.U32.AND P4, PT, R8, 0x1, PT ;  /* 0x000000010800780c */ /* 0x000fe20003f85070 */
[----:B------:R-:W-:Y:S01]  /*12a0*/  FADD R21, R21, R13 ;  /* 0x0000000d15157221 */ /* 0x000fe20000000000 */
[----:B------:R-:W-:-:S02]  /*12b0*/  SHF.R.U32.HI R9, RZ, 0xa, R22 ;  /* 0x0000000aff097819 */ /* 0x000fc40000011616 */
[----:B------:R-:W-:Y:S02]  /*12c0*/  SHF.R.U32.HI R13, RZ, 0x9, R22 ;  /* 0x00000009ff0d7819 */ /* 0x000fe40000011616 */
[----:B------:R-:W-:Y:S01]  /*12d0*/  LOP3.LUT R8, R7, 0x1, RZ, 0xc0, !PT ;  /* 0x0000000107087812 */ /* 0x000fe200078ec0ff */
[----:B0-----:R-:W-:Y:S01]  /*12e0*/  IMAD.WIDE R38, R38, 0x4, R2 ;  /* 0x0000000426267825 */ /* 0x001fe200078e0202 */
[----:B------:R-:W-:Y:S02]  /*12f0*/  SEL R6, R6, RZ, P6 ;  /* 0x000000ff06067207 */ /* 0x000fe40003000000 */
[----:B------:R-:W-:Y:S02]  /*1300*/  SEL R7, R25, RZ, P4 ;  /* 0x000000ff19077207 */ /* 0x000fe40002000000 */
[----:B------:R-:W-:Y:S02]  /*1310*/  LOP3.LUT R9, R9, 0x1, RZ, 0xc0, !PT ;  /* 0x0000000109097812 */ /* 0x000fe400078ec0ff */
[----:B------:R-:W-:-:S02]  /*1320*/  ISETP.NE.U32.AND P6, PT, R8, 0x1, PT ;  /* 0x000000010800780c */ /* 0x000fc40003fc5070 */
[----:B------:R-:W-:Y:S02]  /*1330*/  LOP3.LUT R13, R13, 0x1, RZ, 0xc0, !PT ;  /* 0x000000010d0d7812 */ /* 0x000fe400078ec0ff */
[--C-:B------:R-:W-:Y:S01]  /*1340*/  SHF.R.U32.HI R8, RZ, 0x8, R22.reuse ;  /* 0x00000008ff087819 */ /* 0x100fe20000011616 */
[----:B------:R0:W-:Y:S01]  /*1350*/  @!P3 STG.E.128 desc[UR6][R38.64], R4 ;  /* 0x000000042600b986 */ /* 0x0001e2000c101d06 */
[----:B------:R-:W-:Y:S02]  /*1360*/  SHF.R.U32.HI R20, RZ, 0x7, R22 ;  /* 0x00000007ff147819 */ /* 0x000fe40000011616 */
[----:B------:R-:W-:Y:S02]  /*1370*/  ISETP.NE.U32.AND P4, PT, R9, 0x1, PT ;  /* 0x000000010900780c */ /* 0x000fe40003f85070 */
[----:B------:R-:W-:Y:S02]  /*1380*/  ISETP.NE.U32.AND P3, PT, R13, 0x1, PT ;  /* 0x000000010d00780c */ /* 0x000fe40003f65070 */
[----:B------:R-:W-:-:S02]  /*1390*/  LOP3.LUT R9, R8, 0x1, RZ, 0xc0, !PT ;  /* 0x0000000108097812 */ /* 0x000fc400078ec0ff */
[--C-:B------:R-:W-:Y:S02]  /*13a0*/  SHF.R.U32.HI R13, RZ, 0x6, R22.reuse ;  /* 0x00000006ff0d7819 */ /* 0x100fe40000011616 */
[----:B------:R-:W-:Y:S02]  /*13b0*/  LOP3.LUT R20, R20, 0x1, RZ, 0xc0, !PT ;  /* 0x0000000114147812 */ /* 0x000fe400078ec0ff */
[----:B------:R-:W-:Y:S02]  /*13c0*/  SEL R8, R23, RZ, P6 ;  /* 0x000000ff17087207 */ /* 0x000fe40003000000 */
[----:B------:R-:W-:Y:S02]  /*13d0*/  ISETP.NE.U32.AND P6, PT, R9, 0x1, PT ;  /* 0x000000010900780c */ /* 0x000fe40003fc5070 */
[--C-:B0-----:R-:W-:Y:S02]  /*13e0*/  SHF.R.U32.HI R4, RZ, 0x5, R22.reuse ;  /* 0x00000005ff047819 */ /* 0x101fe40000011616 */
[----:B------:R-:W-:-:S02]  /*13f0*/  SHF.R.U32.HI R5, RZ, 0x4, R22 ;  /* 0x00000004ff057819 */ /* 0x000fc40000011616 */
[----:B------:R-:W-:Y:S02]  /*1400*/  LOP3.LUT R13, R13, 0x1, RZ, 0xc0, !PT ;  /* 0x000000010d0d7812 */ /* 0x000fe400078ec0ff */
[----:B------:R-:W-:Y:S02]  /*1410*/  SEL R9, R24, RZ, P4 ;  /* 0x000000ff18097207 */ /* 0x000fe40002000000 */
[----:B------:R-:W-:Y:S02]  /*1420*/  LOP3.LUT R4, R4, 0x1, RZ, 0xc0, !PT ;  /* 0x0000000104047812 */ /* 0x000fe400078ec0ff */
[----:B------:R-:W-:Y:S02]  /*1430*/  SHF.R.U32.HI R6, RZ, 0x3, R22 ;  /* 0x00000003ff067819 */ /* 0x000fe40000011616 */
[----:B------:R-:W-:Y:S02]  /*1440*/  ISETP.NE.U32.AND P4, PT, R20, 0x1, PT ;  /* 0x000000011400780c */ /* 0x000fe40003f85070 */
[----:B------:R-:W-:-:S02]  /*1450*/  SEL R10, R10, RZ, P3 ;  /* 0x000000ff0a0a7207 */ /* 0x000fc40001800000 */
[----:B------:R-:W-:Y:S02]  /*1460*/  LOP3.LUT R5, R5, 0x1, RZ, 0xc0, !PT ;  /* 0x0000000105057812 */ /* 0x000fe400078ec0ff */
[----:B------:R-:W-:Y:S02]  /*1470*/  ISETP.NE.U32.AND P3, PT, R13, 0x1, PT ;  /* 0x000000010d00780c */ /* 0x000fe40003f65070 */
[----:B------:R-:W-:Y:S02]  /*1480*/  SEL R11, R11, RZ, P6 ;  /* 0x000000ff0b0b7207 */ /* 0x000fe40003000000 */
[----:B------:R-:W-:Y:S02]  /*1490*/  ISETP.NE.U32.AND P6, PT, R4, 0x1, PT ;  /* 0x000000010400780c */ /* 0x000fe40003fc5070 */
[----:B------:R-:W-:Y:S02]  /*14a0*/  LOP3.LUT R6, R6, 0x1, RZ, 0xc0, !PT ;  /* 0x0000000106067812 */ /* 0x000fe400078ec0ff */
[----:B------:R-:W-:-:S02]  /*14b0*/  SEL R4, R12, RZ, P4 ;  /* 0x000000ff0c047207 */ /* 0x000fc40002000000 */
[----:B------:R-:W-:Y:S02]  /*14c0*/  ISETP.NE.U32.AND P4, PT, R5, 0x1, PT ;  /* 0x000000010500780c */ /* 0x000fe40003f85070 */
[----:B------:R-:W-:Y:S02]  /*14d0*/  SEL R5, R21, RZ, P3 ;  /* 0x000000ff15057207 */ /* 0x000fe40001800000 */
[----:B------:R-:W-:Y:S02]  /*14e0*/  ISETP.NE.U32.AND P3, PT, R6, 0x1, PT ;  /* 0x000000010600780c */ /* 0x000fe40003f65070 */
[--C-:B------:R-:W-:Y:S02]  /*14f0*/  SHF.R.U32.HI R6, RZ, 0x2, R22.reuse ;  /* 0x00000002ff067819 */ /* 0x100fe40000011616 */
[----:B------:R-:W-:Y:S01]  /*1500*/  SHF.R.U32.HI R22, RZ, 0x1, R22 ;  /* 0x00000001ff167819 */ /* 0x000fe20000011616 */
[----:B------:R-:W-:Y:S01]  /*1510*/  IMAD.WIDE R12, R0, 0x4, R2 ;  /* 0x00000004000c7825 */ /* 0x000fe200078e0202 */
[----:B------:R-:W-:-:S02]  /*1520*/  LOP3.LUT R0, R6, 0x1, RZ, 0xc0, !PT ;  /* 0x0000000106007812 */ /* 0x000fc400078ec0ff */
[----:B------:R-:W-:Y:S01]  /*1530*/  LOP3.LUT R22, R22, 0x1, RZ, 0xc0, !PT ;  /* 0x0000000116167812 */ /* 0x000fe200078ec0ff */
[--C-:B------:R-:W-:Y:S01]  /*1540*/  IMAD.WIDE R20, R37, 0x4, R2.reuse ;  /* 0x0000000425147825 */ /* 0x100fe200078e0202 */
[----:B------:R-:W-:Y:S02]  /*1550*/  SEL R6, R14, RZ, P6 ;  /* 0x000000ff0e067207 */ /* 0x000fe40003000000 */
[----:B------:R-:W-:Y:S01]  /*1560*/  SEL R7, R15, RZ, P4 ;  /* 0x000000ff0f077207 */ /* 0x000fe20002000000 */
[----:B------:R0:W-:Y:S01]  /*1570*/  @!P2 STG.E.128 desc[UR6][R12.64], R8 ;  /* 0x000000080c00a986 */ /* 0x0001e2000c101d06 */
[----:B------:R-:W-:Y:S02]  /*1580*/  ISETP.NE.U32.AND P4, PT, R0, 0x1, PT ;  /* 0x000000010000780c */ /* 0x000fe40003f85070 */
[----:B------:R-:W-:Y:S01]  /*1590*/  ISETP.NE.U32.AND P2, PT, R22, 0x1, PT ;  /* 0x000000011600780c */ /* 0x000fe20003f45070 */
[----:B------:R0:W-:Y:S01]  /*15a0*/  @!P1 STG.E.128 desc[UR6][R20.64], R4 ;  /* 0x0000000414009986 */ /* 0x0001e2000c101d06 */
[----:B------:R-:W-:Y:S01]  /*15b0*/  IMAD.WIDE R2, R36, 0x4, R2 ;  /* 0x0000000424027825 */ /* 0x000fe200078e0202 */
[----:B------:R-:W-:-:S02]  /*15c0*/  SEL R19, R19, RZ, P5 ;  /* 0x000000ff13137207 */ /* 0x000fc40002800000 */
[----:B------:R-:W-:Y:S02]  /*15d0*/  SEL R16, R16, RZ, P3 ;  /* 0x000000ff10107207 */ /* 0x000fe40001800000 */
[----:B------:R-:W-:Y:S02]  /*15e0*/  SEL R17, R17, RZ, P4 ;  /* 0x000000ff11117207 */ /* 0x000fe40002000000 */
[----:B------:R-:W-:Y:S01]  /*15f0*/  SEL R18, R18, RZ, P2 ;  /* 0x000000ff12127207 */ /* 0x000fe20001000000 */
[----:B0-----:R-:W-:Y:S06]  /*1600*/  @P0 EXIT ;  /* 0x000000000000094d */ /* 0x001fec0003800000 */
[----:B------:R-:W-:Y:S01]  /*1610*/  STG.E.128 desc[UR6][R2.64], R16 ;  /* 0x0000001002007986 */ /* 0x000fe2000c101d06 */
[----:B------:R-:W-:Y:S05]  /*1620*/  EXIT ;  /* 0x000000000000794d */ /* 0x000fea0003800000 */
.L_x_0:
[----:B------:R-:W-:-:S00]  /*1630*/  BRA `(.L_x_0) ;  /* 0xfffffffc00fc7947 */ /* 0x000fc0000383ffff */
[----:B------:R-:W-:-:S00]  /*1640*/  NOP ;  /* 0x0000000000007918 */ /* 0x000fc00000000000 */
        /* <DEDUP_REMOVED lines=11> */
.L_x_1:


//--------------------- .nv.shared.triton_poi_fused_convolution_max_pool2d_with_indices_relu_22 --------------------------
	.section	.nv.shared.triton_poi_fused_convolution_max_pool2d_with_indices_relu_22,"aw",@nobits
	.sectionflags	@""
	.align	16
	.zero		1024


//--------------------- .nv.constant0.triton_poi_fused_convolution_max_pool2d_with_indices_relu_22 --------------------------
	.section	.nv.constant0.triton_poi_fused_convolution_max_pool2d_with_indices_relu_22,"a",@progbits
	.sectionflags	@""
	.align	4
.nv.constant0.triton_poi_fused_convolution_max_pool2d_with_indices_relu_22:
	.zero		568
